//
// Generated by NVIDIA NVVM Compiler
//
// Compiler Build ID: CL-36424714
// Cuda compilation tools, release 13.0, V13.0.88
// Based on NVVM 20.0.0
//

.version 9.0
.target sm_100
.address_size 64

	// .globl	_Z10getMaximumPjj

.visible .entry _Z10getMaximumPjj(
	.param .u64 .ptr .align 1 _Z10getMaximumPjj_param_0,
	.param .u32 _Z10getMaximumPjj_param_1
)
{
	.reg .pred 	%p<39>;
	.reg .b32 	%r<121>;
	.reg .b64 	%rd<16>;

	ld.param.u64 	%rd10, [_Z10getMaximumPjj_param_0];
	ld.param.u32 	%r80, [_Z10getMaximumPjj_param_1];
	cvta.to.global.u64 	%rd1, %rd10;
	setp.eq.s32 	%p1, %r80, 0;
	@%p1 bra 	$L__BB0_71;
	ld.global.u32 	%r84, [%rd1];
	and.b32  	%r2, %r80, 15;
	setp.lt.u32 	%p2, %r80, 16;
	mov.b32 	%r111, 0;
	@%p2 bra 	$L__BB0_36;
	and.b32  	%r111, %r80, -16;
	neg.s32 	%r82, %r111;
	add.s64 	%rd14, %rd1, 32;
$L__BB0_3:
	.pragma "nounroll";
	ld.global.u32 	%r7, [%rd14+-32];
	setp.le.u32 	%p3, %r7, %r84;
	@%p3 bra 	$L__BB0_5;
	st.global.u32 	[%rd1], %r7;
	mov.u32 	%r84, %r7;
$L__BB0_5:
	ld.global.u32 	%r9, [%rd14+-28];
	setp.le.u32 	%p4, %r9, %r84;
	@%p4 bra 	$L__BB0_7;
	st.global.u32 	[%rd1], %r9;
	mov.u32 	%r84, %r9;
$L__BB0_7:
	ld.global.u32 	%r11, [%rd14+-24];
	setp.le.u32 	%p5, %r11, %r84;
	@%p5 bra 	$L__BB0_9;
	st.global.u32 	[%rd1], %r11;
	mov.u32 	%r84, %r11;
$L__BB0_9:
	ld.global.u32 	%r13, [%rd14+-20];
	setp.le.u32 	%p6, %r13, %r84;
	@%p6 bra 	$L__BB0_11;
	st.global.u32 	[%rd1], %r13;
	mov.u32 	%r84, %r13;
$L__BB0_11:
	ld.global.u32 	%r15, [%rd14+-16];
	setp.le.u32 	%p7, %r15, %r84;
	@%p7 bra 	$L__BB0_13;
	st.global.u32 	[%rd1], %r15;
	mov.u32 	%r84, %r15;
$L__BB0_13:
	ld.global.u32 	%r17, [%rd14+-12];
	setp.le.u32 	%p8, %r17, %r84;
	@%p8 bra 	$L__BB0_15;
	st.global.u32 	[%rd1], %r17;
	mov.u32 	%r84, %r17;
$L__BB0_15:
	ld.global.u32 	%r19, [%rd14+-8];
	setp.le.u32 	%p9, %r19, %r84;
	@%p9 bra 	$L__BB0_17;
	st.global.u32 	[%rd1], %r19;
	mov.u32 	%r84, %r19;
$L__BB0_17:
	ld.global.u32 	%r21, [%rd14+-4];
	setp.le.u32 	%p10, %r21, %r84;
	@%p10 bra 	$L__BB0_19;
	st.global.u32 	[%rd1], %r21;
	mov.u32 	%r84, %r21;
$L__BB0_19:
	ld.global.u32 	%r23, [%rd14];
	setp.le.u32 	%p11, %r23, %r84;
	@%p11 bra 	$L__BB0_21;
	st.global.u32 	[%rd1], %r23;
	mov.u32 	%r84, %r23;
$L__BB0_21:
	ld.global.u32 	%r25, [%rd14+4];
	setp.le.u32 	%p12, %r25, %r84;
	@%p12 bra 	$L__BB0_23;
	st.global.u32 	[%rd1], %r25;
	mov.u32 	%r84, %r25;
$L__BB0_23:
	ld.global.u32 	%r27, [%rd14+8];
	setp.le.u32 	%p13, %r27, %r84;
	@%p13 bra 	$L__BB0_25;
	st.global.u32 	[%rd1], %r27;
	mov.u32 	%r84, %r27;
$L__BB0_25:
	ld.global.u32 	%r29, [%rd14+12];
	setp.le.u32 	%p14, %r29, %r84;
	@%p14 bra 	$L__BB0_27;
	st.global.u32 	[%rd1], %r29;
	mov.u32 	%r84, %r29;
$L__BB0_27:
	ld.global.u32 	%r31, [%rd14+16];
	setp.le.u32 	%p15, %r31, %r84;
	@%p15 bra 	$L__BB0_29;
	st.global.u32 	[%rd1], %r31;
	mov.u32 	%r84, %r31;
$L__BB0_29:
	ld.global.u32 	%r33, [%rd14+20];
	setp.le.u32 	%p16, %r33, %r84;
	@%p16 bra 	$L__BB0_31;
	st.global.u32 	[%rd1], %r33;
	mov.u32 	%r84, %r33;
$L__BB0_31:
	ld.global.u32 	%r35, [%rd14+24];
	setp.le.u32 	%p17, %r35, %r84;
	@%p17 bra 	$L__BB0_33;
	st.global.u32 	[%rd1], %r35;
	mov.u32 	%r84, %r35;
$L__BB0_33:
	ld.global.u32 	%r37, [%rd14+28];
	setp.le.u32 	%p18, %r37, %r84;
	@%p18 bra 	$L__BB0_35;
	st.global.u32 	[%rd1], %r37;
	mov.u32 	%r84, %r37;
$L__BB0_35:
	add.s32 	%r82, %r82, 16;
	add.s64 	%rd14, %rd14, 64;
	setp.ne.s32 	%p19, %r82, 0;
	@%p19 bra 	$L__BB0_3;
$L__BB0_36:
	setp.eq.s32 	%p20, %r2, 0;
	@%p20 bra 	$L__BB0_71;
	and.b32  	%r42, %r80, 7;
	setp.lt.u32 	%p21, %r2, 8;
	@%p21 bra 	$L__BB0_55;
	mul.wide.u32 	%rd11, %r111, 4;
	add.s64 	%rd5, %rd1, %rd11;
	ld.global.u32 	%r43, [%rd5];
	setp.le.u32 	%p22, %r43, %r84;
	@%p22 bra 	$L__BB0_40;
	st.global.u32 	[%rd1], %r43;
	mov.u32 	%r84, %r43;
$L__BB0_40:
	ld.global.u32 	%r45, [%rd5+4];
	setp.le.u32 	%p23, %r45, %r84;
	@%p23 bra 	$L__BB0_42;
	st.global.u32 	[%rd1], %r45;
	mov.u32 	%r84, %r45;
$L__BB0_42:
	ld.global.u32 	%r47, [%rd5+8];
	setp.le.u32 	%p24, %r47, %r84;
	@%p24 bra 	$L__BB0_44;
	st.global.u32 	[%rd1], %r47;
	mov.u32 	%r84, %r47;
$L__BB0_44:
	ld.global.u32 	%r49, [%rd5+12];
	setp.le.u32 	%p25, %r49, %r84;
	@%p25 bra 	$L__BB0_46;
	st.global.u32 	[%rd1], %r49;
	mov.u32 	%r84, %r49;
$L__BB0_46:
	ld.global.u32 	%r51, [%rd5+16];
	setp.le.u32 	%p26, %r51, %r84;
	@%p26 bra 	$L__BB0_48;
	st.global.u32 	[%rd1], %r51;
	mov.u32 	%r84, %r51;
$L__BB0_48:
	ld.global.u32 	%r53, [%rd5+20];
	setp.le.u32 	%p27, %r53, %r84;
	@%p27 bra 	$L__BB0_50;
	st.global.u32 	[%rd1], %r53;
	mov.u32 	%r84, %r53;
$L__BB0_50:
	ld.global.u32 	%r55, [%rd5+24];
	setp.le.u32 	%p28, %r55, %r84;
	@%p28 bra 	$L__BB0_52;
	st.global.u32 	[%rd1], %r55;
	mov.u32 	%r84, %r55;
$L__BB0_52:
	ld.global.u32 	%r57, [%rd5+28];
	setp.le.u32 	%p29, %r57, %r84;
	@%p29 bra 	$L__BB0_54;
	st.global.u32 	[%rd1], %r57;
	mov.u32 	%r84, %r57;
$L__BB0_54:
	add.s32 	%r111, %r111, 8;
$L__BB0_55:
	setp.eq.s32 	%p30, %r42, 0;
	@%p30 bra 	$L__BB0_71;
	and.b32  	%r62, %r80, 3;
	setp.lt.u32 	%p31, %r42, 4;
	@%p31 bra 	$L__BB0_66;
	mul.wide.u32 	%rd12, %r111, 4;
	add.s64 	%rd6, %rd1, %rd12;
	ld.global.u32 	%r63, [%rd6];
	setp.le.u32 	%p32, %r63, %r84;
	@%p32 bra 	$L__BB0_59;
	st.global.u32 	[%rd1], %r63;
	mov.u32 	%r84, %r63;
$L__BB0_59:
	ld.global.u32 	%r65, [%rd6+4];
	setp.le.u32 	%p33, %r65, %r84;
	@%p33 bra 	$L__BB0_61;
	st.global.u32 	[%rd1], %r65;
	mov.u32 	%r84, %r65;
$L__BB0_61:
	ld.global.u32 	%r67, [%rd6+8];
	setp.le.u32 	%p34, %r67, %r84;
	@%p34 bra 	$L__BB0_63;
	st.global.u32 	[%rd1], %r67;
	mov.u32 	%r84, %r67;
$L__BB0_63:
	ld.global.u32 	%r69, [%rd6+12];
	setp.le.u32 	%p35, %r69, %r84;
	@%p35 bra 	$L__BB0_65;
	st.global.u32 	[%rd1], %r69;
	mov.u32 	%r84, %r69;
$L__BB0_65:
	add.s32 	%r111, %r111, 4;
$L__BB0_66:
	setp.eq.s32 	%p36, %r62, 0;
	@%p36 bra 	$L__BB0_71;
	mul.wide.u32 	%rd13, %r111, 4;
	add.s64 	%rd15, %rd1, %rd13;
	neg.s32 	%r118, %r62;
$L__BB0_68:
	.pragma "nounroll";
	ld.global.u32 	%r77, [%rd15];
	setp.le.u32 	%p37, %r77, %r84;
	@%p37 bra 	$L__BB0_70;
	st.global.u32 	[%rd1], %r77;
	mov.u32 	%r84, %r77;
$L__BB0_70:
	add.s64 	%rd15, %rd15, 4;
	add.s32 	%r118, %r118, 1;
	setp.ne.s32 	%p38, %r118, 0;
	@%p38 bra 	$L__BB0_68;
$L__BB0_71:
	ret;

}


// ===== COMPILED SASS (sm_100) =====

	.target	sm_100

	.elftype	@"ET_EXEC"


//--------------------- .note.nv.tkinfo           --------------------------
	.section	.note.nv.tkinfo,"",@"SHT_NOTE"
	.sectionflags	@"SHF_NOTE_NV_TKINFO"
	.tkinfo
        /*0018*/ 	.word	0x00000002
        /*0030*/ 	.string	""
        /*0030*/ 	.string	"ptxas"
        /*0030*/ 	.string	"Cuda compilation tools, release 13.0, V13.0.88"
        /*0030*/ 	.string	"Build cuda_13.0.r13.0/compiler.36424714_0"
        /*0030*/ 	.string	"-arch sm_100 -m 64 "



//--------------------- .note.nv.cuinfo           --------------------------
	.section	.note.nv.cuinfo,"",@"SHT_NOTE"
	.sectionflags	@"SHF_NOTE_NV_CUINFO"
        /*0018*/ 	.short	0x0002
        /*001a*/ 	.short	0x0064
        /*001c*/ 	.short	0x0082
	.zero		2


//--------------------- .nv.info                  --------------------------
	.section	.nv.info,"",@"SHT_CUDA_INFO"
	.align	4


	//----- nvinfo : EIATTR_REGCOUNT
	.align		4
        /*0000*/ 	.byte	0x04, 0x2f
        /*0002*/ 	.short	(.L_1 - .L_0)
	.align		4
.L_0:
        /*0004*/ 	.word	index@(_Z10getMaximumPjj)
        /*0008*/ 	.word	0x00000012


	//----- nvinfo : EIATTR_FRAME_SIZE
	.align		4
.L_1:
        /*000c*/ 	.byte	0x04, 0x11
        /*000e*/ 	.short	(.L_3 - .L_2)
	.align		4
.L_2:
        /*0010*/ 	.word	index@(_Z10getMaximumPjj)
        /*0014*/ 	.word	0x00000000


	//----- nvinfo : EIATTR_MIN_STACK_SIZE
	.align		4
.L_3:
        /*0018*/ 	.byte	0x04, 0x12
        /*001a*/ 	.short	(.L_5 - .L_4)
	.align		4
.L_4:
        /*001c*/ 	.word	index@(_Z10getMaximumPjj)
        /*0020*/ 	.word	0x00000000
.L_5:


//--------------------- .nv.compat                --------------------------
	.section	.nv.compat,"",@"SHT_CUDA_COMPAT_INFO"
	.align	4
        /*0000*/ 	.byte	0x02, 0x09, 0x00, 0x00, 0x02, 0x02, 0x01, 0x00, 0x02, 0x05, 0x05, 0x00, 0x03, 0x07, 0x01, 0x01
        /*0010*/ 	.byte	0x02, 0x03, 0x00, 0x00, 0x02, 0x06, 0x01, 0x00, 0x04, 0x0b, 0x08, 0x00, 0x09, 0x00, 0x00, 0x00
        /*0020*/ 	.byte	0x00, 0x00, 0x00, 0x00


//--------------------- .nv.info._Z10getMaximumPjj --------------------------
	.section	.nv.info._Z10getMaximumPjj,"",@"SHT_CUDA_INFO"
	.sectionflags	@""
	.align	4


	//----- nvinfo : EIATTR_CUDA_API_VERSION
	.align		4
        /*0000*/ 	.byte	0x04, 0x37
        /*0002*/ 	.short	(.L_7 - .L_6)
.L_6:
        /*0004*/ 	.word	0x00000082


	//----- nvinfo : EIATTR_KPARAM_INFO
	.align		4
.L_7:
        /*0008*/ 	.byte	0x04, 0x17
        /*000a*/ 	.short	(.L_9 - .L_8)
.L_8:
        /*000c*/ 	.word	0x00000000
        /*0010*/ 	.short	0x0001
        /*0012*/ 	.short	0x0008
        /*0014*/ 	.byte	0x00, 0xf0, 0x11, 0x00


	//----- nvinfo : EIATTR_KPARAM_INFO
	.align		4
.L_9:
        /*0018*/ 	.byte	0x04, 0x17
        /*001a*/ 	.short	(.L_11 - .L_10)
.L_10:
        /*001c*/ 	.word	0x00000000
        /*0020*/ 	.short	0x0000
        /*0022*/ 	.short	0x0000
        /*0024*/ 	.byte	0x00, 0xf5, 0x21, 0x00


	//----- nvinfo : EIATTR_SPARSE_MMA_MASK
	.align		4
.L_11:
        /*0028*/ 	.byte	0x03, 0x50
        /*002a*/ 	.short	0x0000


	//----- nvinfo : EIATTR_MAXREG_COUNT
	.align		4
        /*002c*/ 	.byte	0x03, 0x1b
        /*002e*/ 	.short	0x00ff


	//----- nvinfo : EIATTR_MERCURY_ISA_VERSION
	.align		4
        /*0030*/ 	.byte	0x03, 0x5f
        /*0032*/ 	.short	0x0101


	//----- nvinfo : EIATTR_VRC_CTA_INIT_COUNT
	.align		4
        /*0034*/ 	.byte	0x02, 0x4a
	.zero		1
	.zero		1


	//----- nvinfo : EIATTR_EXIT_INSTR_OFFSETS
	.align		4
        /*0038*/ 	.byte	0x04, 0x1c
        /*003a*/ 	.short	(.L_13 - .L_12)


	//   ....[0]....
.L_12:
        /*003c*/ 	.word	0x00000030


	//   ....[1]....
        /*0040*/ 	.word	0x00000690


	//   ....[2]....
        /*0044*/ 	.word	0x000009a0


	//   ....[3]....
        /*0048*/ 	.word	0x00000b60


	//   ....[4]....
        /*004c*/ 	.word	0x00000c40


	//----- nvinfo : EIATTR_CBANK_PARAM_SIZE
	.align		4
.L_13:
        /*0050*/ 	.byte	0x03, 0x19
        /*0052*/ 	.short	0x000c


	//----- nvinfo : EIATTR_PARAM_CBANK
	.align		4
        /*0054*/ 	.byte	0x04, 0x0a
        /*0056*/ 	.short	(.L_15 - .L_14)
	.align		4
.L_14:
        /*0058*/ 	.word	index@(.nv.constant0._Z10getMaximumPjj)
        /*005c*/ 	.short	0x0380
        /*005e*/ 	.short	0x000c


	//----- nvinfo : EIATTR_SW_WAR
	.align		4
.L_15:
        /*0060*/ 	.byte	0x04, 0x36
        /*0062*/ 	.short	(.L_17 - .L_16)
.L_16:
        /*0064*/ 	.word	0x00000008
.L_17:


//--------------------- .nv.callgraph             --------------------------
	.section	.nv.callgraph,"",@"SHT_CUDA_CALLGRAPH"
	.align	4
	.sectionentsize	8
	.align		4
        /*0000*/ 	.word	0x00000000
	.align		4
        /*0004*/ 	.word	0xffffffff
	.align		4
        /*0008*/ 	.word	0x00000000
	.align		4
        /*000c*/ 	.word	0xfffffffe
	.align		4
        /*0010*/ 	.word	0x00000000
	.align		4
        /*0014*/ 	.word	0xfffffffd
	.align		4
        /*0018*/ 	.word	0x00000000
	.align		4
        /*001c*/ 	.word	0xfffffffc


//--------------------- .text._Z10getMaximumPjj   --------------------------
	.section	.text._Z10getMaximumPjj,"ax",@progbits
	.align	128
        .global         _Z10getMaximumPjj
        .type           _Z10getMaximumPjj,@function
        .size           _Z10getMaximumPjj,(.L_x_6 - _Z10getMaximumPjj)
        .other          _Z10getMaximumPjj,@"STO_CUDA_ENTRY STV_DEFAULT"
_Z10getMaximumPjj:
.text._Z10getMaximumPjj:
[----:B------:R-:W-:Y:S01]  /*0000*/  LDC R1, c[0x0][0x37c] ;  /* 0x0000df00ff017b82 */ /* 0x000fe20000000800 */
[----:B------:R-:W0:Y:S02]  /*0010*/  LDCU UR4, c[0x0][0x388] ;  /* 0x00007100ff0477ac */ /* 0x000e240008000800 */
[----:B0-----:R-:W-:-:S13]  /*0020*/  ISETP.NE.AND P0, PT, RZ, UR4, PT ;  /* 0x00000004ff007c0c */ /* 0x001fda000bf05270 */
[----:B------:R-:W-:Y:S05]  /*0030*/  @!P0 EXIT ;  /* 0x000000000000894d */ /* 0x000fea0003800000 */
[----:B------:R-:W0:Y:S01]  /*0040*/  LDC.64 R4, c[0x0][0x380] ;  /* 0x0000e000ff047b82 */ /* 0x000e220000000a00 */
[----:B------:R-:W0:Y:S02]  /*0050*/  LDCU.64 UR10, c[0x0][0x358] ;  /* 0x00006b00ff0a77ac */ /* 0x000e240008000a00 */
[----:B0-----:R0:W5:Y:S01]  /*0060*/  LDG.E R0, desc[UR10][R4.64] ;  /* 0x0000000a04007981 */ /* 0x001162000c1e1900 */
[----:B------:R-:W-:Y:S01]  /*0070*/  UISETP.GE.U32.AND UP0, UPT, UR4, 0x10, UPT ;  /* 0x000000100400788c */ /* 0x000fe2000bf06070 */
[----:B------:R-:W-:Y:S01]  /*0080*/  IMAD.MOV.U32 R2, RZ, RZ, RZ ;  /* 0x000000ffff027224 */ /* 0x000fe200078e00ff */
[----:B------:R-:W-:-:S06]  /*0090*/  ULOP3.LUT UR8, UR4, 0xf, URZ, 0xc0, !UPT ;  /* 0x0000000f04087892 */ /* 0x000fcc000f8ec0ff */
[----:B------:R-:W-:Y:S01]  /*00a0*/  ISETP.NE.AND P0, PT, RZ, UR8, PT ;  /* 0x00000008ff007c0c */ /* 0x000fe2000bf05270 */
[----:B0-----:R-:W-:-:S12]  /*00b0*/  BRA.U !UP0, `(.L_x_0) ;  /* 0x0000000508747547 */ /* 0x001fd8000b800000 */
[----:B------:R-:W0:Y:S01]  /*00c0*/  LDCU.64 UR6, c[0x0][0x380] ;  /* 0x00007000ff0677ac */ /* 0x000e220008000a00 */
[----:B------:R-:W-:-:S06]  /*00d0*/  ULOP3.LUT UR4, UR4, 0xfffffff0, URZ, 0xc0, !UPT ;  /* 0xfffffff004047892 */ /* 0x000fcc000f8ec0ff */
[----:B------:R-:W-:Y:S01]  /*00e0*/  IMAD.U32 R2, RZ, RZ, UR4 ;  /* 0x00000004ff027e24 */ /* 0x000fe2000f8e00ff */
[----:B0-----:R-:W-:-:S04]  /*00f0*/  UIADD3 UR5, UP0, UPT, UR6, 0x20, URZ ;  /* 0x0000002006057890 */ /* 0x001fc8000ff1e0ff */
[----:B------:R-:W-:Y:S02]  /*0100*/  UIADD3.X UR6, UPT, UPT, URZ, UR7, URZ, UP0, !UPT ;  /* 0x00000007ff067290 */ /* 0x000fe400087fe4ff */
[----:B------:R-:W-:Y:S01]  /*0110*/  IMAD.U32 R4, RZ, RZ, UR5 ;  /* 0x00000005ff047e24 */ /* 0x000fe2000f8e00ff */
[----:B------:R-:W-:-:S03]  /*0120*/  UIADD3 UR7, UPT, UPT, -UR4, URZ, URZ ;  /* 0x000000ff04077290 */ /* 0x000fc6000fffe1ff */
[----:B------:R-:W-:-:S09]  /*0130*/  IMAD.U32 R5, RZ, RZ, UR6 ;  /* 0x00000006ff057e24 */ /* 0x000fd2000f8e00ff */
.L_x_1:
[----:B-1----:R-:W2:Y:S02]  /*0140*/  LDG.E R3, desc[UR10][R4.64+-0x20] ;  /* 0xffffe00a04037981 */ /* 0x002ea4000c1e1900 */
[----:B--2--5:R-:W-:-:S13]  /*0150*/  ISETP.GT.U32.AND P1, PT, R3, R0, PT ;  /* 0x000000000300720c */ /* 0x024fda0003f24070 */
[----:B------:R-:W0:Y:S02]  /*0160*/  @P1 LDC.64 R6, c[0x0][0x380] ;  /* 0x0000e000ff061b82 */ /* 0x000e240000000a00 */
[----:B0-----:R0:W-:Y:S04]  /*0170*/  @P1 STG.E desc[UR10][R6.64], R3 ;  /* 0x0000000306001986 */ /* 0x0011e8000c10190a */
[----:B------:R-:W2:Y:S01]  /*0180*/  LDG.E R13, desc[UR10][R4.64+-0x1c] ;  /* 0xffffe40a040d7981 */ /* 0x000ea2000c1e1900 */
[----:B------:R-:W-:-:S05]  /*0190*/  @P1 IMAD.MOV.U32 R0, RZ, RZ, R3 ;  /* 0x000000ffff001224 */ /* 0x000fca00078e0003 */
[----:B--2---:R-:W-:-:S13]  /*01a0*/  ISETP.GT.U32.AND P1, PT, R13, R0, PT ;  /* 0x000000000d00720c */ /* 0x004fda0003f24070 */
[----:B------:R-:W1:Y:S02]  /*01b0*/  @P1 LDC.64 R8, c[0x0][0x380] ;  /* 0x0000e000ff081b82 */ /* 0x000e640000000a00 */
[----:B-1----:R1:W-:Y:S04]  /*01c0*/  @P1 STG.E desc[UR10][R8.64], R13 ;  /* 0x0000000d08001986 */ /* 0x0023e8000c10190a */
[----:B------:R-:W2:Y:S01]  /*01d0*/  LDG.E R15, desc[UR10][R4.64+-0x18] ;  /* 0xffffe80a040f7981 */ /* 0x000ea2000c1e1900 */
[----:B------:R-:W-:-:S05]  /*01e0*/  @P1 IMAD.MOV.U32 R0, RZ, RZ, R13 ;  /* 0x000000ffff001224 */ /* 0x000fca00078e000d */
[----:B--2---:R-:W-:-:S13]  /*01f0*/  ISETP.GT.U32.AND P1, PT, R15, R0, PT ;  /* 0x000000000f00720c */ /* 0x004fda0003f24070 */
[----:B------:R-:W2:Y:S02]  /*0200*/  @P1 LDC.64 R10, c[0x0][0x380] ;  /* 0x0000e000ff0a1b82 */ /* 0x000ea40000000a00 */
[----:B--2---:R2:W-:Y:S04]  /*0210*/  @P1 STG.E desc[UR10][R10.64], R15 ;  /* 0x0000000f0a001986 */ /* 0x0045e8000c10190a */
[----:B0-----:R-:W3:Y:S01]  /*0220*/  LDG.E R3, desc[UR10][R4.64+-0x14] ;  /* 0xffffec0a04037981 */ /* 0x001ee2000c1e1900 */
[----:B------:R-:W-:-:S05]  /*0230*/  @P1 IMAD.MOV.U32 R0, RZ, RZ, R15 ;  /* 0x000000ffff001224 */ /* 0x000fca00078e000f */
[----:B---3--:R-:W-:-:S13]  /*0240*/  ISETP.GT.U32.AND P1, PT, R3, R0, PT ;  /* 0x000000000300720c */ /* 0x008fda0003f24070 */
[----:B------:R-:W0:Y:S02]  /*0250*/  @P1 LDC.64 R6, c[0x0][0x380] ;  /* 0x0000e000ff061b82 */ /* 0x000e240000000a00 */
[----:B0-----:R0:W-:Y:S04]  /*0260*/  @P1 STG.E desc[UR10][R6.64], R3 ;  /* 0x0000000306001986 */ /* 0x0011e8000c10190a */
[----:B-1----:R-:W3:Y:S01]  /*0270*/  LDG.E R13, desc[UR10][R4.64+-0x10] ;  /* 0xfffff00a040d7981 */ /* 0x002ee2000c1e1900 */
[----:B------:R-:W-:-:S05]  /*0280*/  @P1 IMAD.MOV.U32 R0, RZ, RZ, R3 ;  /* 0x000000ffff001224 */ /* 0x000fca00078e0003 */
[----:B---3--:R-:W-:-:S13]  /*0290*/  ISETP.GT.U32.AND P1, PT, R13, R0, PT ;  /* 0x000000000d00720c */ /* 0x008fda0003f24070 */
[----:B------:R-:W1:Y:S02]  /*02a0*/  @P1 LDC.64 R8, c[0x0][0x380] ;  /* 0x0000e000ff081b82 */ /* 0x000e640000000a00 */
[----:B-1----:R1:W-:Y:S04]  /*02b0*/  @P1 STG.E desc[UR10][R8.64], R13 ;  /* 0x0000000d08001986 */ /* 0x0023e8000c10190a */
[----:B--2---:R-:W2:Y:S01]  /*02c0*/  LDG.E R15, desc[UR10][R4.64+-0xc] ;  /* 0xfffff40a040f7981 */ /* 0x004ea2000c1e1900 */
[----:B------:R-:W-:-:S05]  /*02d0*/  @P1 IMAD.MOV.U32 R0, RZ, RZ, R13 ;  /* 0x000000ffff001224 */ /* 0x000fca00078e000d */
[----:B--2---:R-:W-:-:S13]  /*02e0*/  ISETP.GT.U32.AND P1, PT, R15, R0, PT ;  /* 0x000000000f00720c */ /* 0x004fda0003f24070 */
[----:B------:R-:W2:Y:S02]  /*02f0*/  @P1 LDC.64 R10, c[0x0][0x380] ;  /* 0x0000e000ff0a1b82 */ /* 0x000ea40000000a00 */
[----:B--2---:R2:W-:Y:S04]  /*0300*/  @P1 STG.E desc[UR10][R10.64], R15 ;  /* 0x0000000f0a001986 */ /* 0x0045e8000c10190a */
[----:B0-----:R-:W3:Y:S01]  /*0310*/  LDG.E R3, desc[UR10][R4.64+-0x8] ;  /* 0xfffff80a04037981 */ /* 0x001ee2000c1e1900 */
[----:B------:R-:W-:-:S04]  /*0320*/  @P1 MOV R0, R15 ;  /* 0x0000000f00001202 */ /* 0x000fc80000000f00 */
        /* <DEDUP_REMOVED lines=39> */
[----:B------:R-:W-:-:S04]  /*05a0*/  @P1 MOV R0, R13 ;  /* 0x0000000d00001202 */ /* 0x000fc80000000f00 */
[----:B--2---:R-:W-:-:S13]  /*05b0*/  ISETP.GT.U32.AND P1, PT, R15, R0, PT ;  /* 0x000000000f00720c */ /* 0x004fda0003f24070 */
[----:B------:R-:W2:Y:S02]  /*05c0*/  @P1 LDC.64 R10, c[0x0][0x380] ;  /* 0x0000e000ff0a1b82 */ /* 0x000ea40000000a00 */
[----:B--2---:R1:W-:Y:S04]  /*05d0*/  @P1 STG.E desc[UR10][R10.64], R15 ;  /* 0x0000000f0a001986 */ /* 0x0043e8000c10190a */
[----:B0-----:R0:W2:Y:S01]  /*05e0*/  LDG.E R3, desc[UR10][R4.64+0x1c] ;  /* 0x00001c0a04037981 */ /* 0x0010a2000c1e1900 */
[----:B------:R-:W-:Y:S01]  /*05f0*/  @P1 IMAD.MOV.U32 R0, RZ, RZ, R15 ;  /* 0x000000ffff001224 */ /* 0x000fe200078e000f */
[----:B------:R-:W-:-:S04]  /*0600*/  UIADD3 UR7, UPT, UPT, UR7, 0x10, URZ ;  /* 0x0000001007077890 */ /* 0x000fc8000fffe0ff */
[----:B------:R-:W-:Y:S01]  /*0610*/  UISETP.NE.AND UP0, UPT, UR7, URZ, UPT ;  /* 0x000000ff0700728c */ /* 0x000fe2000bf05270 */
[----:B0-----:R-:W-:-:S05]  /*0620*/  IADD3 R4, P2, PT, R4, 0x40, RZ ;  /* 0x0000004004047810 */ /* 0x001fca0007f5e0ff */
[----:B------:R-:W-:Y:S01]  /*0630*/  IMAD.X R5, RZ, RZ, R5, P2 ;  /* 0x000000ffff057224 */ /* 0x000fe200010e0605 */
[----:B--2---:R-:W-:-:S13]  /*0640*/  ISETP.GT.U32.AND P1, PT, R3, R0, PT ;  /* 0x000000000300720c */ /* 0x004fda0003f24070 */
[----:B------:R-:W0:Y:S01]  /*0650*/  @P1 LDC.64 R6, c[0x0][0x380] ;  /* 0x0000e000ff061b82 */ /* 0x000e220000000a00 */
[----:B------:R-:W-:Y:S01]  /*0660*/  @P1 IMAD.MOV.U32 R0, RZ, RZ, R3 ;  /* 0x000000ffff001224 */ /* 0x000fe200078e0003 */
[----:B0-----:R1:W-:Y:S01]  /*0670*/  @P1 STG.E desc[UR10][R6.64], R3 ;  /* 0x0000000306001986 */ /* 0x0013e2000c10190a */
[----:B------:R-:W-:Y:S05]  /*0680*/  BRA.U UP0, `(.L_x_1) ;  /* 0xfffffff900ac7547 */ /* 0x000fea000b83ffff */
.L_x_0:
[----:B------:R-:W-:Y:S05]  /*0690*/  @!P0 EXIT ;  /* 0x000000000000894d */ /* 0x000fea0003800000 */
[----:B------:R-:W0:Y:S01]  /*06a0*/  LDCU UR4, c[0x0][0x388] ;  /* 0x00007100ff0477ac */ /* 0x000e220008000800 */
[----:B------:R-:W-:Y:S02]  /*06b0*/  UISETP.GE.U32.AND UP0, UPT, UR8, 0x8, UPT ;  /* 0x000000080800788c */ /* 0x000fe4000bf06070 */
[----:B0-----:R-:W-:-:S06]  /*06c0*/  ULOP3.LUT UR5, UR4, 0x7, URZ, 0xc0, !UPT ;  /* 0x0000000704057892 */ /* 0x001fcc000f8ec0ff */
[----:B------:R-:W-:Y:S01]  /*06d0*/  ISETP.NE.AND P0, PT, RZ, UR5, PT ;  /* 0x00000005ff007c0c */ /* 0x000fe2000bf05270 */
[----:B------:R-:W-:-:S12]  /*06e0*/  BRA.U !UP0, `(.L_x_2) ;  /* 0x0000000108ac7547 */ /* 0x000fd8000b800000 */
[----:B------:R-:W0:Y:S02]  /*06f0*/  LDC.64 R4, c[0x0][0x380] ;  /* 0x0000e000ff047b82 */ /* 0x000e240000000a00 */
[----:B0-----:R-:W-:-:S05]  /*0700*/  IMAD.WIDE.U32 R4, R2, 0x4, R4 ;  /* 0x0000000402047825 */ /* 0x001fca00078e0004 */
        /* <DEDUP_REMOVED lines=20> */
[----:B------:R-:W-:-:S04]  /*0850*/  @P1 MOV R0, R3 ;  /* 0x0000000300001202 */ /* 0x000fc80000000f00 */
        /* <DEDUP_REMOVED lines=14> */
[----:B------:R-:W-:Y:S02]  /*0940*/  @P1 IMAD.MOV.U32 R0, RZ, RZ, R3 ;  /* 0x000000ffff001224 */ /* 0x000fe400078e0003 */
[----:B------:R-:W-:-:S03]  /*0950*/  VIADD R2, R2, 0x8 ;  /* 0x0000000802027836 */ /* 0x000fc60000000000 */
[----:B---3--:R-:W-:-:S13]  /*0960*/  ISETP.GT.U32.AND P1, PT, R13, R0, PT ;  /* 0x000000000d00720c */ /* 0x008fda0003f24070 */
[----:B------:R-:W0:Y:S01]  /*0970*/  @P1 LDC.64 R8, c[0x0][0x380] ;  /* 0x0000e000ff081b82 */ /* 0x000e220000000a00 */
[----:B------:R-:W-:Y:S01]  /*0980*/  @P1 IMAD.MOV.U32 R0, RZ, RZ, R13 ;  /* 0x000000ffff001224 */ /* 0x000fe200078e000d */
[----:B0-----:R2:W-:Y:S06]  /*0990*/  @P1 STG.E desc[UR10][R8.64], R13 ;  /* 0x0000000d08001986 */ /* 0x0015ec000c10190a */
.L_x_2:
[----:B------:R-:W-:Y:S05]  /*09a0*/  @!P0 EXIT ;  /* 0x000000000000894d */ /* 0x000fea0003800000 */
[----:B------:R-:W-:Y:S02]  /*09b0*/  UISETP.GE.U32.AND UP0, UPT, UR5, 0x4, UPT ;  /* 0x000000040500788c */ /* 0x000fe4000bf06070 */
[----:B------:R-:W-:-:S06]  /*09c0*/  ULOP3.LUT UR4, UR4, 0x3, URZ, 0xc0, !UPT ;  /* 0x0000000304047892 */ /* 0x000fcc000f8ec0ff */
[----:B------:R-:W-:Y:S01]  /*09d0*/  ISETP.NE.AND P0, PT, RZ, UR4, PT ;  /* 0x00000004ff007c0c */ /* 0x000fe2000bf05270 */
[----:B------:R-:W-:-:S12]  /*09e0*/  BRA.U !UP0, `(.L_x_3) ;  /* 0x00000001085c7547 */ /* 0x000fd8000b800000 */
[----:B------:R-:W0:Y:S02]  /*09f0*/  LDC.64 R4, c[0x0][0x380] ;  /* 0x0000e000ff047b82 */ /* 0x000e240000000a00 */
[----:B0-----:R-:W-:-:S05]  /*0a00*/  IMAD.WIDE.U32 R4, R2, 0x4, R4 ;  /* 0x0000000402047825 */ /* 0x001fca00078e0004 */
[----:B-12---:R-:W2:Y:S02]  /*0a10*/  LDG.E R3, desc[UR10][R4.64] ;  /* 0x0000000a04037981 */ /* 0x006ea4000c1e1900 */
        /* <DEDUP_REMOVED lines=9> */
[----:B------:R-:W-:-:S04]  /*0ab0*/  @P1 MOV R0, R13 ;  /* 0x0000000d00001202 */ /* 0x000fc80000000f00 */
[----:B--2---:R-:W-:-:S13]  /*0ac0*/  ISETP.GT.U32.AND P1, PT, R15, R0, PT ;  /* 0x000000000f00720c */ /* 0x004fda0003f24070 */
[----:B------:R-:W1:Y:S02]  /*0ad0*/  @P1 LDC.64 R10, c[0x0][0x380] ;  /* 0x0000e000ff0a1b82 */ /* 0x000e640000000a00 */
[----:B-1----:R3:W-:Y:S04]  /*0ae0*/  @P1 STG.E desc[UR10][R10.64], R15 ;  /* 0x0000000f0a001986 */ /* 0x0027e8000c10190a */
[----:B0-----:R-:W2:Y:S01]  /*0af0*/  LDG.E R3, desc[UR10][R4.64+0xc] ;  /* 0x00000c0a04037981 */ /* 0x001ea2000c1e1900 */
[----:B------:R-:W-:Y:S02]  /*0b00*/  @P1 IMAD.MOV.U32 R0, RZ, RZ, R15 ;  /* 0x000000ffff001224 */ /* 0x000fe400078e000f */
[----:B------:R-:W-:-:S03]  /*0b10*/  VIADD R2, R2, 0x4 ;  /* 0x0000000402027836 */ /* 0x000fc60000000000 */
[----:B--2---:R-:W-:-:S13]  /*0b20*/  ISETP.GT.U32.AND P1, PT, R3, R0, PT ;  /* 0x000000000300720c */ /* 0x004fda0003f24070 */
[----:B------:R-:W0:Y:S01]  /*0b30*/  @P1 LDC.64 R6, c[0x0][0x380] ;  /* 0x0000e000ff061b82 */ /* 0x000e220000000a00 */
[----:B------:R-:W-:Y:S01]  /*0b40*/  @P1 IMAD.MOV.U32 R0, RZ, RZ, R3 ;  /* 0x000000ffff001224 */ /* 0x000fe200078e0003 */
[----:B0-----:R3:W-:Y:S06]  /*0b50*/  @P1 STG.E desc[UR10][R6.64], R3 ;  /* 0x0000000306001986 */ /* 0x0017ec000c10190a */
.L_x_3:
[----:B------:R-:W-:Y:S05]  /*0b60*/  @!P0 EXIT ;  /* 0x000000000000894d */ /* 0x000fea0003800000 */
[----:B------:R-:W1:Y:S01]  /*0b70*/  LDC.64 R4, c[0x0][0x380] ;  /* 0x0000e000ff047b82 */ /* 0x000e620000000a00 */
[----:B------:R-:W-:Y:S01]  /*0b80*/  UIADD3 UR4, UPT, UPT, -UR4, URZ, URZ ;  /* 0x000000ff04047290 */ /* 0x000fe2000fffe1ff */
[----:B-123--:R-:W-:-:S11]  /*0b90*/  IMAD.WIDE.U32 R2, R2, 0x4, R4 ;  /* 0x0000000402027825 */ /* 0x00efd600078e0004 */
.L_x_4:
[----:B0-----:R0:W2:Y:S01]  /*0ba0*/  LDG.E R7, desc[UR10][R2.64] ;  /* 0x0000000a02077981 */ /* 0x0010a2000c1e1900 */
[----:B------:R-:W-:-:S04]  /*0bb0*/  UIADD3 UR4, UPT, UPT, UR4, 0x1, URZ ;  /* 0x0000000104047890 */ /* 0x000fc8000fffe0ff */
[----:B------:R-:W-:Y:S01]  /*0bc0*/  UISETP.NE.AND UP0, UPT, UR4, URZ, UPT ;  /* 0x000000ff0400728c */ /* 0x000fe2000bf05270 */
[----:B0-----:R-:W-:-:S05]  /*0bd0*/  IADD3 R2, P1, PT, R2, 0x4, RZ ;  /* 0x0000000402027810 */ /* 0x001fca0007f3e0ff */
[----:B------:R-:W-:Y:S01]  /*0be0*/  IMAD.X R3, RZ, RZ, R3, P1 ;  /* 0x000000ffff037224 */ /* 0x000fe200008e0603 */
[----:B--2--5:R-:W-:-:S13]  /*0bf0*/  ISETP.GT.U32.AND P0, PT, R7, R0, PT ;  /* 0x000000000700720c */ /* 0x024fda0003f04070 */
[----:B------:R-:W0:Y:S01]  /*0c00*/  @P0 LDC.64 R4, c[0x0][0x380] ;  /* 0x0000e000ff040b82 */ /* 0x000e220000000a00 */
[----:B------:R-:W-:Y:S01]  /*0c10*/  @P0 IMAD.MOV.U32 R0, RZ, RZ, R7 ;  /* 0x000000ffff000224 */ /* 0x000fe200078e0007 */
[----:B0-----:R0:W-:Y:S01]  /*0c20*/  @P0 STG.E desc[UR10][R4.64], R7 ;  /* 0x0000000704000986 */ /* 0x0011e2000c10190a */
[----:B------:R-:W-:Y:S05]  /*0c30*/  BRA.U UP0, `(.L_x_4) ;  /* 0xfffffffd00d87547 */ /* 0x000fea000b83ffff */
[----:B------:R-:W-:Y:S05]  /*0c40*/  EXIT ;  /* 0x000000000000794d */ /* 0x000fea0003800000 */
.L_x_5:
[----:B------:R-:W-:-:S00]  /*0c50*/  BRA `(.L_x_5) ;  /* 0xfffffffc00fc7947 */ /* 0x000fc0000383ffff */
[----:B------:R-:W-:-:S00]  /*0c60*/  NOP ;  /* 0x0000000000007918 */ /* 0x000fc00000000000 */
        /* <DEDUP_REMOVED lines=9> */
.L_x_6:


//--------------------- .nv.shared.reserved.0     --------------------------
	.section	.nv.shared.reserved.0,"aw",@nobits
	.weak		__nv_reservedSMEM_offset_0_alias
	.size		__nv_reservedSMEM_offset_0_alias, 0, 64
	.other		__nv_reservedSMEM_offset_0_alias,@"STO_CUDA_RESERVED_SHARED STV_DEFAULT"
__nv_reservedSMEM_offset_0_alias:
	.zero		0
	.zero		64


//--------------------- .nv.constant0._Z10getMaximumPjj --------------------------
	.section	.nv.constant0._Z10getMaximumPjj,"a",@progbits
	.sectionflags	@""
	.align	4
.nv.constant0._Z10getMaximumPjj:
	.zero		908


//--------------------- SYMBOLS --------------------------

	.type		.nv.reservedSmem.offset0,@object
	.size		.nv.reservedSmem.offset0,0x4
